	.headerflags	@"EF_CUDA_TEXMODE_UNIFIED EF_CUDA_64BIT_ADDRESS EF_CUDA_ACCELERATORS EF_CUDA_SM90 EF_CUDA_VIRTUAL_SM(EF_CUDA_SM90)"
	.elftype	@"ET_EXEC"


//--------------------- .nv.info                  --------------------------
	.section	.nv.info,"",@"SHT_CUDA_INFO"
	.align	4


	//----- nvinfo : EIATTR_REGCOUNT
	.align		4
        /*0000*/ 	.byte	0x04, 0x2f
        /*0002*/ 	.short	(.L_1 - .L_0)
	.align		4
.L_0:
        /*0004*/ 	.word	index@(triton_poi_fused_convolution_6)
        /*0008*/ 	.word	0x0000001e


	//----- nvinfo : EIATTR_MIN_STACK_SIZE
	.align		4
.L_1:
        /*000c*/ 	.byte	0x04, 0x12
        /*000e*/ 	.short	(.L_3 - .L_2)
	.align		4
.L_2:
        /*0010*/ 	.word	index@(triton_poi_fused_convolution_6)
        /*0014*/ 	.word	0x00000000


	//----- nvinfo : EIATTR_FRAME_SIZE
	.align		4
.L_3:
        /*0018*/ 	.byte	0x04, 0x11
        /*001a*/ 	.short	(.L_5 - .L_4)
	.align		4
.L_4:
        /*001c*/ 	.word	index@(triton_poi_fused_convolution_6)
        /*0020*/ 	.word	0x00000000


	//----- nvinfo : EIATTR_MIN_STACK_SIZE
	.align		4
.L_5:
        /*0024*/ 	.byte	0x04, 0x12
        /*0026*/ 	.short	(.L_7 - .L_6)
	.align		4
.L_6:
        /*0028*/ 	.word	index@(triton_poi_fused_convolution_6)
        /*002c*/ 	.word	0x00000000
.L_7:


//--------------------- .nv.info.triton_poi_fused_convolution_6 --------------------------
	.section	.nv.info.triton_poi_fused_convolution_6,"",@"SHT_CUDA_INFO"
	.sectionflags	@""
	.align	4


	//----- nvinfo : EIATTR_CUDA_API_VERSION
	.align		4
        /*0000*/ 	.byte	0x04, 0x37
        /*0002*/ 	.short	(.L_9 - .L_8)
.L_8:
        /*0004*/ 	.word	0x0000007c


	//----- nvinfo : EIATTR_KPARAM_INFO
	.align		4
.L_9:
        /*0008*/ 	.byte	0x04, 0x17
        /*000a*/ 	.short	(.L_11 - .L_10)
.L_10:
        /*000c*/ 	.word	0x00000000
        /*0010*/ 	.short	0x0004
        /*0012*/ 	.short	0x001c
        /*0014*/ 	.byte	0x00, 0xf0, 0x11, 0x00


	//----- nvinfo : EIATTR_KPARAM_INFO
	.align		4
.L_11:
        /*0018*/ 	.byte	0x04, 0x17
        /*001a*/ 	.short	(.L_13 - .L_12)
.L_12:
        /*001c*/ 	.word	0x00000000
        /*0020*/ 	.short	0x0003
        /*0022*/ 	.short	0x0018
        /*0024*/ 	.byte	0x00, 0xf0, 0x11, 0x00


	//----- nvinfo : EIATTR_KPARAM_INFO
	.align		4
.L_13:
        /*0028*/ 	.byte	0x04, 0x17
        /*002a*/ 	.short	(.L_15 - .L_14)
.L_14:
        /*002c*/ 	.word	0x00000000
        /*0030*/ 	.short	0x0002
        /*0032*/ 	.short	0x0010
        /*0034*/ 	.byte	0x00, 0xf4, 0x21, 0x00


	//----- nvinfo : EIATTR_KPARAM_INFO
	.align		4
.L_15:
        /*0038*/ 	.byte	0x04, 0x17
        /*003a*/ 	.short	(.L_17 - .L_16)
.L_16:
        /*003c*/ 	.word	0x00000000
        /*0040*/ 	.short	0x0001
        /*0042*/ 	.short	0x0008
        /*0044*/ 	.byte	0x00, 0xf4, 0x21, 0x00


	//----- nvinfo : EIATTR_KPARAM_INFO
	.align		4
.L_17:
        /*0048*/ 	.byte	0x04, 0x17
        /*004a*/ 	.short	(.L_19 - .L_18)
.L_18:
        /*004c*/ 	.word	0x00000000
        /*0050*/ 	.short	0x0000
        /*0052*/ 	.short	0x0000
        /*0054*/ 	.byte	0x00, 0xf4, 0x21, 0x00


	//----- nvinfo : EIATTR_SPARSE_MMA_MASK
	.align		4
.L_19:
        /*0058*/ 	.byte	0x03, 0x50
        /*005a*/ 	.short	0x0000


	//----- nvinfo : EIATTR_MAXREG_COUNT
	.align		4
        /*005c*/ 	.byte	0x03, 0x1b
        /*005e*/ 	.short	0x00ff


	//----- nvinfo : EIATTR_EXIT_INSTR_OFFSETS
	.align		4
        /*0060*/ 	.byte	0x04, 0x1c
        /*0062*/ 	.short	(.L_21 - .L_20)


	//   ....[0]....
.L_20:
        /*0064*/ 	.word	0x00000510


	//   ....[1]....
        /*0068*/ 	.word	0x00000560


	//----- nvinfo : EIATTR_REQNTID
	.align		4
.L_21:
        /*006c*/ 	.byte	0x04, 0x10
        /*006e*/ 	.short	(.L_23 - .L_22)
.L_22:
        /*0070*/ 	.word	0x00000080
        /*0074*/ 	.word	0x00000001
        /*0078*/ 	.word	0x00000001


	//----- nvinfo : EIATTR_CBANK_PARAM_SIZE
	.align		4
.L_23:
        /*007c*/ 	.byte	0x03, 0x19
        /*007e*/ 	.short	0x0020


	//----- nvinfo : EIATTR_PARAM_CBANK
	.align		4
        /*0080*/ 	.byte	0x04, 0x0a
        /*0082*/ 	.short	(.L_25 - .L_24)
	.align		4
.L_24:
        /*0084*/ 	.word	index@(.nv.constant0.triton_poi_fused_convolution_6)
        /*0088*/ 	.short	0x0210
        /*008a*/ 	.short	0x0020


	//----- nvinfo : EIATTR_SW_WAR
	.align		4
.L_25:
        /*008c*/ 	.byte	0x04, 0x36
        /*008e*/ 	.short	(.L_27 - .L_26)
.L_26:
        /*0090*/ 	.word	0x00000008
.L_27:


//--------------------- .nv.callgraph             --------------------------
	.section	.nv.callgraph,"",@"SHT_CUDA_CALLGRAPH"
	.align	4
	.sectionentsize	8
	.align		4
        /*0000*/ 	.word	0x00000000
	.align		4
        /*0004*/ 	.word	0xffffffff
	.align		4
        /*0008*/ 	.word	0x00000000
	.align		4
        /*000c*/ 	.word	0xfffffffe
	.align		4
        /*0010*/ 	.word	0x00000000
	.align		4
        /*0014*/ 	.word	0xfffffffd
	.align		4
        /*0018*/ 	.word	0x00000000
	.align		4
        /*001c*/ 	.word	0xfffffffc


//--------------------- .text.triton_poi_fused_convolution_6 --------------------------
	.section	.text.triton_poi_fused_convolution_6,"ax",@progbits
	.sectionflags	@"SHF_BARRIERS=1"
	.align	128
        .global         triton_poi_fused_convolution_6
        .type           triton_poi_fused_convolution_6,@function
        .size           triton_poi_fused_convolution_6,(.L_x_1 - triton_poi_fused_convolution_6)
        .other          triton_poi_fused_convolution_6,@"STO_CUDA_ENTRY STV_DEFAULT"
triton_poi_fused_convolution_6:
.text.triton_poi_fused_convolution_6:
[----:B------:R-:W0:Y:S01]  /*0000*/  LDC R1, c[0x0][0x28] ;  /* 0x00000a00ff017b82 */ /* 0x000e220000000800 */
[----:B------:R-:W1:Y:S07]  /*0010*/  S2R R9, SR_CTAID.Y ;  /* 0x0000000000097919 */ /* 0x000e6e0000002600 */
[----:B------:R-:W2:Y:S01]  /*0020*/  LDC.64 R6, c[0x0][0x218] ;  /* 0x00008600ff067b82 */ /* 0x000ea20000000a00 */
[----:B------:R-:W-:Y:S01]  /*0030*/  HFMA2.MMA R14, -RZ, RZ, 0, 0 ;  /* 0x00000000ff0e7435 */ /* 0x000fe200000001ff */
[----:B------:R-:W-:Y:S01]  /*0040*/  ULDC.64 UR6, c[0x0][0x208] ;  /* 0x0000820000067ab9 */ /* 0x000fe20000000a00 */
[----:B------:R-:W3:Y:S01]  /*0050*/  S2R R0, SR_TID.X ;  /* 0x0000000000007919 */ /* 0x000ee20000002100 */
[----:B------:R-:W4:Y:S04]  /*0060*/  S2R R3, SR_CTAID.X ;  /* 0x0000000000037919 */ /* 0x000f280000002500 */
[----:B------:R-:W5:Y:S01]  /*0070*/  LDC.64 R4, c[0x0][0x210] ;  /* 0x00008400ff047b82 */ /* 0x000f620000000a00 */
[----:B-1----:R-:W-:-:S02]  /*0080*/  SHF.R.S32.HI R12, RZ, 0x1f, R9 ;  /* 0x0000001fff0c7819 */ /* 0x002fc40000011409 */
[----:B------:R-:W-:Y:S02]  /*0090*/  ISETP.GE.AND P0, PT, R9, 0x100, PT ;  /* 0x000001000900780c */ /* 0x000fe40003f06270 */
[----:B---3--:R-:W-:Y:S02]  /*00a0*/  SHF.L.U32 R16, R0, 0x2, RZ ;  /* 0x0000000200107819 */ /* 0x008fe400000006ff */
[----:B------:R-:W-:Y:S02]  /*00b0*/  LEA.HI R12, R12, R9, RZ, 0x6 ;  /* 0x000000090c0c7211 */ /* 0x000fe400078f30ff */
[----:B------:R-:W-:Y:S01]  /*00c0*/  LOP3.LUT R16, R16, 0x1fc, RZ, 0xc0, !PT ;  /* 0x000001fc10107812 */ /* 0x000fe200078ec0ff */
[----:B----4-:R-:W-:Y:S01]  /*00d0*/  IMAD.SHL.U32 R3, R3, 0x400, RZ ;  /* 0x0000040003037824 */ /* 0x010fe200078e00ff */
[----:B------:R-:W-:Y:S02]  /*00e0*/  LOP3.LUT R2, R12, 0xffffffc0, RZ, 0xc0, !PT ;  /* 0xffffffc00c027812 */ /* 0x000fe400078ec0ff */
[----:B------:R-:W-:-:S03]  /*00f0*/  LEA R10, R9, R16, 0xc ;  /* 0x00000010090a7211 */ /* 0x000fc600078e60ff */
[----:B------:R-:W-:Y:S01]  /*0100*/  IMAD.IADD R2, R9, 0x1, -R2 ;  /* 0x0000000109027824 */ /* 0x000fe200078e0a02 */
[----:B------:R-:W-:Y:S01]  /*0110*/  CS2R R8, SRZ ;  /* 0x0000000000087805 */ /* 0x000fe2000001ff00 */
[----:B------:R-:W-:Y:S01]  /*0120*/  IMAD.IADD R13, R3, 0x1, R10 ;  /* 0x00000001030d7824 */ /* 0x000fe200078e020a */
[----:B------:R-:W-:Y:S01]  /*0130*/  CS2R R10, SRZ ;  /* 0x00000000000a7805 */ /* 0x000fe2000001ff00 */
[----:B--2---:R-:W-:-:S04]  /*0140*/  IMAD.WIDE R22, R2, 0x4, R6 ;  /* 0x0000000402167825 */ /* 0x004fc800078e0206 */
[----:B-----5:R-:W-:Y:S01]  /*0150*/  IMAD.WIDE R18, R13, 0x4, R4 ;  /* 0x000000040d127825 */ /* 0x020fe200078e0204 */
[----:B------:R-:W2:Y:S01]  /*0160*/  @!P0 LDG.E.EL R14, desc[UR6][R22.64] ;  /* 0x00000006160e8981 */ /* 0x000ea2000c2e1900 */
[----:B------:R-:W-:-:S03]  /*0170*/  IADD3 R21, R13, 0x200, RZ ;  /* 0x000002000d157810 */ /* 0x000fc60007ffe0ff */
[----:B------:R1:W2:Y:S01]  /*0180*/  @!P0 LDG.E.EL.128 R8, desc[UR6][R18.64] ;  /* 0x0000000612088981 */ /* 0x0002a2000c2e1d00 */
[----:B------:R-:W-:Y:S01]  /*0190*/  CS2R R6, SRZ ;  /* 0x0000000000067805 */ /* 0x000fe2000001ff00 */
[----:B------:R-:W-:Y:S01]  /*01a0*/  IMAD.WIDE R20, R21, 0x4, R4 ;  /* 0x0000000415147825 */ /* 0x000fe200078e0204 */
[----:B------:R-:W-:-:S06]  /*01b0*/  CS2R R4, SRZ ;  /* 0x0000000000047805 */ /* 0x000fcc000001ff00 */
[----:B------:R3:W4:Y:S01]  /*01c0*/  @!P0 LDG.E.EL.128 R4, desc[UR6][R20.64] ;  /* 0x0000000614048981 */ /* 0x000722000c2e1d00 */
[----:B------:R-:W5:Y:S01]  /*01d0*/  S2UR UR5, SR_CgaCtaId ;  /* 0x00000000000579c3 */ /* 0x000f620000008800 */
[----:B------:R-:W-:Y:S01]  /*01e0*/  UMOV UR4, 0x400 ;  /* 0x0000040000047882 */ /* 0x000fe20000000000 */
[----:B------:R-:W-:Y:S02]  /*01f0*/  LOP3.LUT R13, R0, 0x7f, RZ, 0xc0, !PT ;  /* 0x0000007f000d7812 */ /* 0x000fe400078ec0ff */
[----:B-1----:R-:W-:-:S04]  /*0200*/  SHF.L.U32 R19, R12, 0xc, RZ ;  /* 0x0000000c0c137819 */ /* 0x002fc800000006ff */
[----:B---3--:R-:W-:Y:S02]  /*0210*/  LOP3.LUT R21, R19, 0xfffc0000, RZ, 0xc0, !PT ;  /* 0xfffc000013157812 */ /* 0x008fe400078ec0ff */
[----:B------:R-:W-:-:S03]  /*0220*/  LOP3.LUT R19, R3, 0x7f, R0, 0xf8, !PT ;  /* 0x0000007f03137812 */ /* 0x000fc600078ef800 */
[----:B------:R-:W-:-:S05]  /*0230*/  IMAD.IADD R2, R2, 0x1, R21 ;  /* 0x0000000102027824 */ /* 0x000fca00078e0215 */
[----:B------:R-:W-:-:S04]  /*0240*/  LEA R19, R19, R2, 0x6 ;  /* 0x0000000213137211 */ /* 0x000fc800078e30ff */
[----:B------:R-:W-:Y:S01]  /*0250*/  IADD3 R23, R19, 0x2000, RZ ;  /* 0x0000200013177810 */ /* 0x000fe20007ffe0ff */
[----:B0----5:R-:W-:Y:S01]  /*0260*/  UPRMT UR4, UR5, 0x654, UR4 ;  /* 0x0000065405047896 */ /* 0x021fe20008000004 */
[C---:B------:R-:W-:Y:S01]  /*0270*/  VIADD R3, R19.reuse, 0x4000 ;  /* 0x0000400013037836 */ /* 0x040fe20000000000 */
[----:B------:R-:W-:Y:S01]  /*0280*/  IADD3 R27, R19, 0xc000, RZ ;  /* 0x0000c000131b7810 */ /* 0x000fe20007ffe0ff */
[----:B------:R-:W-:-:S03]  /*0290*/  VIADD R25, R19, 0xa000 ;  /* 0x0000a00013197836 */ /* 0x000fc60000000000 */
[----:B------:R-:W-:Y:S02]  /*02a0*/  LEA R16, R16, UR4, 0x2 ;  /* 0x0000000410107c11 */ /* 0x000fe4000f8e10ff */
[----:B------:R-:W-:Y:S01]  /*02b0*/  LEA R13, R13, UR4, 0x2 ;  /* 0x000000040d0d7c11 */ /* 0x000fe2000f8e10ff */
[C---:B--2---:R-:W-:Y:S01]  /*02c0*/  FADD R8, R14.reuse, R8 ;  /* 0x000000080e087221 */ /* 0x044fe20000000000 */
[C---:B------:R-:W-:Y:S01]  /*02d0*/  FADD R9, R14.reuse, R9 ;  /* 0x000000090e097221 */ /* 0x040fe20000000000 */
[C---:B------:R-:W-:Y:S01]  /*02e0*/  FADD R10, R14.reuse, R10 ;  /* 0x0000000a0e0a7221 */ /* 0x040fe20000000000 */
[----:B------:R-:W-:-:S05]  /*02f0*/  FADD R11, R14, R11 ;  /* 0x0000000b0e0b7221 */ /* 0x000fca0000000000 */
[----:B------:R-:W-:Y:S01]  /*0300*/  STS.128 [R16], R8 ;  /* 0x0000000810007388 */ /* 0x000fe20000000c00 */
[C---:B----4-:R-:W-:Y:S01]  /*0310*/  FADD R4, R14.reuse, R4 ;  /* 0x000000040e047221 */ /* 0x050fe20000000000 */
[C---:B------:R-:W-:Y:S01]  /*0320*/  FADD R5, R14.reuse, R5 ;  /* 0x000000050e057221 */ /* 0x040fe20000000000 */
[C---:B------:R-:W-:Y:S01]  /*0330*/  FADD R6, R14.reuse, R6 ;  /* 0x000000060e067221 */ /* 0x040fe20000000000 */
[----:B------:R-:W-:Y:S01]  /*0340*/  BAR.SYNC.DEFER_BLOCKING 0x0 ;  /* 0x0000000000007b1d */ /* 0x000fe20000010000 */
[----:B------:R-:W-:-:S07]  /*0350*/  FADD R7, R14, R7 ;  /* 0x000000070e077221 */ /* 0x000fce0000000000 */
[----:B------:R-:W0:Y:S01]  /*0360*/  LDC.64 R14, c[0x0][0x220] ;  /* 0x00008800ff0e7b82 */ /* 0x000e220000000a00 */
[----:B------:R-:W1:Y:S04]  /*0370*/  LDS R17, [R13] ;  /* 0x000000000d117984 */ /* 0x000e680000000800 */
[----:B------:R-:W2:Y:S01]  /*0380*/  LDS R18, [R13+0x200] ;  /* 0x000200000d127984 */ /* 0x000ea20000000800 */
[----:B0-----:R-:W-:-:S03]  /*0390*/  IMAD.WIDE R20, R19, 0x4, R14 ;  /* 0x0000000413147825 */ /* 0x001fc600078e020e */
[----:B------:R-:W0:Y:S01]  /*03a0*/  LDS R12, [R13+0x400] ;  /* 0x000400000d0c7984 */ /* 0x000e220000000800 */
[----:B------:R-:W-:-:S03]  /*03b0*/  IMAD.WIDE R22, R23, 0x4, R14 ;  /* 0x0000000417167825 */ /* 0x000fc600078e020e */
[----:B------:R-:W3:Y:S01]  /*03c0*/  LDS R8, [R13+0x600] ;  /* 0x000600000d087984 */ /* 0x000ee20000000800 */
[--C-:B------:R-:W-:Y:S01]  /*03d0*/  IMAD.WIDE R2, R3, 0x4, R14.reuse ;  /* 0x0000000403027825 */ /* 0x100fe200078e020e */
[----:B------:R-:W-:Y:S03]  /*03e0*/  BAR.SYNC.DEFER_BLOCKING 0x0 ;  /* 0x0000000000007b1d */ /* 0x000fe60000010000 */
[----:B------:R-:W-:-:S03]  /*03f0*/  IMAD.WIDE R24, R25, 0x4, R14 ;  /* 0x0000000419187825 */ /* 0x000fc600078e020e */
[----:B------:R4:W-:Y:S02]  /*0400*/  STS.128 [R16], R4 ;  /* 0x0000000410007388 */ /* 0x0009e40000000c00 */
[----:B------:R-:W-:Y:S01]  /*0410*/  BAR.SYNC.DEFER_BLOCKING 0x0 ;  /* 0x0000000000007b1d */ /* 0x000fe20000010000 */
[----:B----4-:R-:W-:Y:S02]  /*0420*/  IADD3 R5, R19, 0x6000, RZ ;  /* 0x0000600013057810 */ /* 0x010fe40007ffe0ff */
[----:B------:R-:W-:-:S03]  /*0430*/  IADD3 R7, R19, 0x8000, RZ ;  /* 0x0000800013077810 */ /* 0x000fc60007ffe0ff */
[----:B------:R-:W-:-:S04]  /*0440*/  IMAD.WIDE R4, R5, 0x4, R14 ;  /* 0x0000000405047825 */ /* 0x000fc800078e020e */
[--C-:B------:R-:W-:Y:S01]  /*0450*/  IMAD.WIDE R6, R7, 0x4, R14.reuse ;  /* 0x0000000407067825 */ /* 0x100fe200078e020e */
[----:B------:R-:W4:Y:S04]  /*0460*/  LDS R9, [R13] ;  /* 0x000000000d097984 */ /* 0x000f280000000800 */
[----:B------:R-:W5:Y:S04]  /*0470*/  LDS R10, [R13+0x200] ;  /* 0x000200000d0a7984 */ /* 0x000f680000000800 */
[----:B------:R-:W5:Y:S04]  /*0480*/  LDS R11, [R13+0x400] ;  /* 0x000400000d0b7984 */ /* 0x000f680000000800 */
[----:B-1----:R1:W-:Y:S04]  /*0490*/  @!P0 STG.E desc[UR6][R20.64], R17 ;  /* 0x0000001114008986 */ /* 0x0023e8000c101906 */
[----:B--2---:R2:W-:Y:S04]  /*04a0*/  @!P0 STG.E desc[UR6][R22.64], R18 ;  /* 0x0000001216008986 */ /* 0x0045e8000c101906 */
[----:B0-----:R2:W-:Y:S01]  /*04b0*/  @!P0 STG.E desc[UR6][R2.64], R12 ;  /* 0x0000000c02008986 */ /* 0x0015e2000c101906 */
[----:B-1----:R-:W-:-:S03]  /*04c0*/  IMAD.WIDE R16, R27, 0x4, R14 ;  /* 0x000000041b107825 */ /* 0x002fc600078e020e */
[----:B---3--:R2:W-:Y:S04]  /*04d0*/  @!P0 STG.E desc[UR6][R4.64], R8 ;  /* 0x0000000804008986 */ /* 0x0085e8000c101906 */
[----:B----4-:R2:W-:Y:S04]  /*04e0*/  @!P0 STG.E desc[UR6][R6.64], R9 ;  /* 0x0000000906008986 */ /* 0x0105e8000c101906 */
[----:B-----5:R2:W-:Y:S04]  /*04f0*/  @!P0 STG.E desc[UR6][R24.64], R10 ;  /* 0x0000000a18008986 */ /* 0x0205e8000c101906 */
[----:B------:R2:W-:Y:S01]  /*0500*/  @!P0 STG.E desc[UR6][R16.64], R11 ;  /* 0x0000000b10008986 */ /* 0x0005e2000c101906 */
[----:B------:R-:W-:Y:S05]  /*0510*/  @P0 EXIT ;  /* 0x000000000000094d */ /* 0x000fea0003800000 */
[----:B------:R-:W0:Y:S01]  /*0520*/  LDS R13, [R13+0x600] ;  /* 0x000600000d0d7984 */ /* 0x000e220000000800 */
[----:B------:R-:W-:-:S05]  /*0530*/  IADD3 R19, R19, 0xe000, RZ ;  /* 0x0000e00013137810 */ /* 0x000fca0007ffe0ff */
[----:B------:R-:W-:-:S05]  /*0540*/  IMAD.WIDE R14, R19, 0x4, R14 ;  /* 0x00000004130e7825 */ /* 0x000fca00078e020e */
[----:B0-----:R-:W-:Y:S01]  /*0550*/  STG.E desc[UR6][R14.64], R13 ;  /* 0x0000000d0e007986 */ /* 0x001fe2000c101906 */
[----:B------:R-:W-:Y:S05]  /*0560*/  EXIT ;  /* 0x000000000000794d */ /* 0x000fea0003800000 */
.L_x_0:
[----:B------:R-:W-:-:S00]  /*0570*/  BRA `(.L_x_0) ;  /* 0xfffffffc00fc7947 */ /* 0x000fc0000383ffff */
[----:B------:R-:W-:-:S00]  /*0580*/  NOP ;  /* 0x0000000000007918 */ /* 0x000fc00000000000 */
[----:B------:R-:W-:-:S00]  /*0590*/  NOP ;  /* 0x0000000000007918 */ /* 0x000fc00000000000 */
[----:B------:R-:W-:-:S00]  /*05a0*/  NOP ;  /* 0x0000000000007918 */ /* 0x000fc00000000000 */
[----:B------:R-:W-:-:S00]  /*05b0*/  NOP ;  /* 0x0000000000007918 */ /* 0x000fc00000000000 */
[----:B------:R-:W-:-:S00]  /*05c0*/  NOP ;  /* 0x0000000000007918 */ /* 0x000fc00000000000 */
[----:B------:R-:W-:-:S00]  /*05d0*/  NOP ;  /* 0x0000000000007918 */ /* 0x000fc00000000000 */
[----:B------:R-:W-:-:S00]  /*05e0*/  NOP ;  /* 0x0000000000007918 */ /* 0x000fc00000000000 */
[----:B------:R-:W-:-:S00]  /*05f0*/  NOP ;  /* 0x0000000000007918 */ /* 0x000fc00000000000 */
.L_x_1:


//--------------------- .nv.shared.triton_poi_fused_convolution_6 --------------------------
	.section	.nv.shared.triton_poi_fused_convolution_6,"aw",@nobits
	.sectionflags	@""
	.align	16
	.zero		1024


//--------------------- .nv.constant0.triton_poi_fused_convolution_6 --------------------------
	.section	.nv.constant0.triton_poi_fused_convolution_6,"a",@progbits
	.sectionflags	@""
	.align	4
.nv.constant0.triton_poi_fused_convolution_6:
	.zero		560
